//
// Generated by NVIDIA NVVM Compiler
//
// Compiler Build ID: CL-36424714
// Cuda compilation tools, release 13.0, V13.0.88
// Based on NVVM 20.0.0
//

.version 9.0
.target sm_100
.address_size 64

	// .globl	_Z15kernel_seperatePdS_S_S_S_S_i

.visible .entry _Z15kernel_seperatePdS_S_S_S_S_i(
	.param .u64 .ptr .align 1 _Z15kernel_seperatePdS_S_S_S_S_i_param_0,
	.param .u64 .ptr .align 1 _Z15kernel_seperatePdS_S_S_S_S_i_param_1,
	.param .u64 .ptr .align 1 _Z15kernel_seperatePdS_S_S_S_S_i_param_2,
	.param .u64 .ptr .align 1 _Z15kernel_seperatePdS_S_S_S_S_i_param_3,
	.param .u64 .ptr .align 1 _Z15kernel_seperatePdS_S_S_S_S_i_param_4,
	.param .u64 .ptr .align 1 _Z15kernel_seperatePdS_S_S_S_S_i_param_5,
	.param .u32 _Z15kernel_seperatePdS_S_S_S_S_i_param_6
)
{
	.reg .pred 	%p<6>;
	.reg .b32 	%r<16>;
	.reg .b64 	%rd<23>;
	.reg .b64 	%fd<5>;

	ld.param.u64 	%rd2, [_Z15kernel_seperatePdS_S_S_S_S_i_param_0];
	ld.param.u64 	%rd3, [_Z15kernel_seperatePdS_S_S_S_S_i_param_1];
	ld.param.u64 	%rd4, [_Z15kernel_seperatePdS_S_S_S_S_i_param_2];
	ld.param.u64 	%rd5, [_Z15kernel_seperatePdS_S_S_S_S_i_param_3];
	ld.param.u64 	%rd6, [_Z15kernel_seperatePdS_S_S_S_S_i_param_4];
	ld.param.u64 	%rd7, [_Z15kernel_seperatePdS_S_S_S_S_i_param_5];
	ld.param.u32 	%r5, [_Z15kernel_seperatePdS_S_S_S_S_i_param_6];
	mov.u32 	%r6, %ctaid.x;
	mov.u32 	%r7, %ntid.x;
	mov.u32 	%r8, %tid.x;
	mad.lo.s32 	%r1, %r7, %r6, %r8;
	setp.ge.s32 	%p1, %r1, %r5;
	@%p1 bra 	$L__BB0_6;
	setp.lt.s32 	%p2, %r5, 1;
	mov.b32 	%r9, -1;
	mov.u32 	%r15, %r9;
	@%p2 bra 	$L__BB0_5;
	cvta.to.global.u64 	%rd8, %rd5;
	mul.wide.s32 	%rd9, %r1, 8;
	add.s64 	%rd10, %rd8, %rd9;
	ld.global.f64 	%fd1, [%rd10];
	cvta.to.global.u64 	%rd1, %rd4;
	mov.b32 	%r14, 0;
$L__BB0_3:
	mul.wide.u32 	%rd11, %r14, 8;
	add.s64 	%rd12, %rd1, %rd11;
	ld.global.f64 	%fd2, [%rd12];
	setp.ge.f64 	%p3, %fd2, %fd1;
	mov.u32 	%r15, %r14;
	@%p3 bra 	$L__BB0_5;
	add.s32 	%r14, %r14, 1;
	setp.ne.s32 	%p4, %r14, %r5;
	mov.u32 	%r15, %r9;
	@%p4 bra 	$L__BB0_3;
$L__BB0_5:
	setp.eq.s32 	%p5, %r15, -1;
	add.s32 	%r12, %r5, -1;
	selp.b32 	%r13, %r12, %r15, %p5;
	cvta.to.global.u64 	%rd13, %rd2;
	mul.wide.s32 	%rd14, %r13, 8;
	add.s64 	%rd15, %rd13, %rd14;
	ld.global.f64 	%fd3, [%rd15];
	cvta.to.global.u64 	%rd16, %rd6;
	mul.wide.s32 	%rd17, %r1, 8;
	add.s64 	%rd18, %rd16, %rd17;
	st.global.f64 	[%rd18], %fd3;
	cvta.to.global.u64 	%rd19, %rd3;
	add.s64 	%rd20, %rd19, %rd14;
	ld.global.f64 	%fd4, [%rd20];
	cvta.to.global.u64 	%rd21, %rd7;
	add.s64 	%rd22, %rd21, %rd17;
	st.global.f64 	[%rd22], %fd4;
$L__BB0_6:
	ret;

}
	// .globl	_Z6kernelPdS_S_S_S_S_i
.visible .entry _Z6kernelPdS_S_S_S_S_i(
	.param .u64 .ptr .align 1 _Z6kernelPdS_S_S_S_S_i_param_0,
	.param .u64 .ptr .align 1 _Z6kernelPdS_S_S_S_S_i_param_1,
	.param .u64 .ptr .align 1 _Z6kernelPdS_S_S_S_S_i_param_2,
	.param .u64 .ptr .align 1 _Z6kernelPdS_S_S_S_S_i_param_3,
	.param .u64 .ptr .align 1 _Z6kernelPdS_S_S_S_S_i_param_4,
	.param .u64 .ptr .align 1 _Z6kernelPdS_S_S_S_S_i_param_5,
	.param .u32 _Z6kernelPdS_S_S_S_S_i_param_6
)
{
	.reg .pred 	%p<6>;
	.reg .b32 	%r<16>;
	.reg .b64 	%rd<23>;
	.reg .b64 	%fd<5>;

	ld.param.u64 	%rd2, [_Z6kernelPdS_S_S_S_S_i_param_0];
	ld.param.u64 	%rd3, [_Z6kernelPdS_S_S_S_S_i_param_1];
	ld.param.u64 	%rd4, [_Z6kernelPdS_S_S_S_S_i_param_2];
	ld.param.u64 	%rd5, [_Z6kernelPdS_S_S_S_S_i_param_3];
	ld.param.u64 	%rd6, [_Z6kernelPdS_S_S_S_S_i_param_4];
	ld.param.u64 	%rd7, [_Z6kernelPdS_S_S_S_S_i_param_5];
	ld.param.u32 	%r5, [_Z6kernelPdS_S_S_S_S_i_param_6];
	mov.u32 	%r6, %ctaid.x;
	mov.u32 	%r7, %ntid.x;
	mov.u32 	%r8, %tid.x;
	mad.lo.s32 	%r1, %r7, %r6, %r8;
	setp.ge.s32 	%p1, %r1, %r5;
	@%p1 bra 	$L__BB1_6;
	setp.lt.s32 	%p2, %r5, 1;
	mov.b32 	%r9, -1;
	mov.u32 	%r15, %r9;
	@%p2 bra 	$L__BB1_5;
	cvta.to.global.u64 	%rd8, %rd5;
	mul.wide.s32 	%rd9, %r1, 8;
	add.s64 	%rd10, %rd8, %rd9;
	ld.global.f64 	%fd1, [%rd10];
	cvta.to.global.u64 	%rd1, %rd4;
	mov.b32 	%r14, 0;
$L__BB1_3:
	mul.wide.u32 	%rd11, %r14, 8;
	add.s64 	%rd12, %rd1, %rd11;
	ld.global.f64 	%fd2, [%rd12];
	setp.ge.f64 	%p3, %fd2, %fd1;
	mov.u32 	%r15, %r14;
	@%p3 bra 	$L__BB1_5;
	add.s32 	%r14, %r14, 1;
	setp.ne.s32 	%p4, %r14, %r5;
	mov.u32 	%r15, %r9;
	@%p4 bra 	$L__BB1_3;
$L__BB1_5:
	setp.eq.s32 	%p5, %r15, -1;
	add.s32 	%r12, %r5, -1;
	selp.b32 	%r13, %r12, %r15, %p5;
	cvta.to.global.u64 	%rd13, %rd2;
	mul.wide.s32 	%rd14, %r13, 8;
	add.s64 	%rd15, %rd13, %rd14;
	ld.global.f64 	%fd3, [%rd15];
	cvta.to.global.u64 	%rd16, %rd3;
	add.s64 	%rd17, %rd16, %rd14;
	ld.global.f64 	%fd4, [%rd17];
	cvta.to.global.u64 	%rd18, %rd6;
	mul.wide.s32 	%rd19, %r1, 8;
	add.s64 	%rd20, %rd18, %rd19;
	st.global.f64 	[%rd20], %fd3;
	cvta.to.global.u64 	%rd21, %rd7;
	add.s64 	%rd22, %rd21, %rd19;
	st.global.f64 	[%rd22], %fd4;
$L__BB1_6:
	ret;

}


// ===== COMPILED SASS (sm_100) =====

	.target	sm_100

	.elftype	@"ET_EXEC"


//--------------------- .note.nv.tkinfo           --------------------------
	.section	.note.nv.tkinfo,"",@"SHT_NOTE"
	.sectionflags	@"SHF_NOTE_NV_TKINFO"
	.tkinfo
        /*0018*/ 	.word	0x00000002
        /*0030*/ 	.string	""
        /*0030*/ 	.string	"ptxas"
        /*0030*/ 	.string	"Cuda compilation tools, release 13.0, V13.0.88"
        /*0030*/ 	.string	"Build cuda_13.0.r13.0/compiler.36424714_0"
        /*0030*/ 	.string	"-arch sm_100 -m 64 "



//--------------------- .note.nv.cuinfo           --------------------------
	.section	.note.nv.cuinfo,"",@"SHT_NOTE"
	.sectionflags	@"SHF_NOTE_NV_CUINFO"
        /*0018*/ 	.short	0x0002
        /*001a*/ 	.short	0x0064
        /*001c*/ 	.short	0x0082
	.zero		2


//--------------------- .nv.info                  --------------------------
	.section	.nv.info,"",@"SHT_CUDA_INFO"
	.align	4


	//----- nvinfo : EIATTR_REGCOUNT
	.align		4
        /*0000*/ 	.byte	0x04, 0x2f
        /*0002*/ 	.short	(.L_1 - .L_0)
	.align		4
.L_0:
        /*0004*/ 	.word	index@(_Z15kernel_seperatePdS_S_S_S_S_i)
        /*0008*/ 	.word	0x0000000c


	//----- nvinfo : EIATTR_FRAME_SIZE
	.align		4
.L_1:
        /*000c*/ 	.byte	0x04, 0x11
        /*000e*/ 	.short	(.L_3 - .L_2)
	.align		4
.L_2:
        /*0010*/ 	.word	index@(_Z15kernel_seperatePdS_S_S_S_S_i)
        /*0014*/ 	.word	0x00000000


	//----- nvinfo : EIATTR_REGCOUNT
	.align		4
.L_3:
        /*0018*/ 	.byte	0x04, 0x2f
        /*001a*/ 	.short	(.L_5 - .L_4)
	.align		4
.L_4:
        /*001c*/ 	.word	index@(_Z6kernelPdS_S_S_S_S_i)
        /*0020*/ 	.word	0x0000000c


	//----- nvinfo : EIATTR_FRAME_SIZE
	.align		4
.L_5:
        /*0024*/ 	.byte	0x04, 0x11
        /*0026*/ 	.short	(.L_7 - .L_6)
	.align		4
.L_6:
        /*0028*/ 	.word	index@(_Z6kernelPdS_S_S_S_S_i)
        /*002c*/ 	.word	0x00000000


	//----- nvinfo : EIATTR_MIN_STACK_SIZE
	.align		4
.L_7:
        /*0030*/ 	.byte	0x04, 0x12
        /*0032*/ 	.short	(.L_9 - .L_8)
	.align		4
.L_8:
        /*0034*/ 	.word	index@(_Z6kernelPdS_S_S_S_S_i)
        /*0038*/ 	.word	0x00000000


	//----- nvinfo : EIATTR_MIN_STACK_SIZE
	.align		4
.L_9:
        /*003c*/ 	.byte	0x04, 0x12
        /*003e*/ 	.short	(.L_11 - .L_10)
	.align		4
.L_10:
        /*0040*/ 	.word	index@(_Z15kernel_seperatePdS_S_S_S_S_i)
        /*0044*/ 	.word	0x00000000
.L_11:


//--------------------- .nv.compat                --------------------------
	.section	.nv.compat,"",@"SHT_CUDA_COMPAT_INFO"
	.align	4
        /*0000*/ 	.byte	0x02, 0x09, 0x00, 0x00, 0x02, 0x02, 0x01, 0x00, 0x02, 0x05, 0x05, 0x00, 0x03, 0x07, 0x01, 0x01
        /*0010*/ 	.byte	0x02, 0x03, 0x00, 0x00, 0x02, 0x06, 0x01, 0x00, 0x04, 0x0b, 0x08, 0x00, 0x01, 0x00, 0x00, 0x00
        /*0020*/ 	.byte	0x00, 0x00, 0x00, 0x00


//--------------------- .nv.info._Z6kernelPdS_S_S_S_S_i --------------------------
	.section	.nv.info._Z6kernelPdS_S_S_S_S_i,"",@"SHT_CUDA_INFO"
	.sectionflags	@""
	.align	4


	//----- nvinfo : EIATTR_CUDA_API_VERSION
	.align		4
        /*0000*/ 	.byte	0x04, 0x37
        /*0002*/ 	.short	(.L_13 - .L_12)
.L_12:
        /*0004*/ 	.word	0x00000082


	//----- nvinfo : EIATTR_KPARAM_INFO
	.align		4
.L_13:
        /*0008*/ 	.byte	0x04, 0x17
        /*000a*/ 	.short	(.L_15 - .L_14)
.L_14:
        /*000c*/ 	.word	0x00000000
        /*0010*/ 	.short	0x0006
        /*0012*/ 	.short	0x0030
        /*0014*/ 	.byte	0x00, 0xf0, 0x11, 0x00


	//----- nvinfo : EIATTR_KPARAM_INFO
	.align		4
.L_15:
        /*0018*/ 	.byte	0x04, 0x17
        /*001a*/ 	.short	(.L_17 - .L_16)
.L_16:
        /*001c*/ 	.word	0x00000000
        /*0020*/ 	.short	0x0005
        /*0022*/ 	.short	0x0028
        /*0024*/ 	.byte	0x00, 0xf5, 0x21, 0x00


	//----- nvinfo : EIATTR_KPARAM_INFO
	.align		4
.L_17:
        /*0028*/ 	.byte	0x04, 0x17
        /*002a*/ 	.short	(.L_19 - .L_18)
.L_18:
        /*002c*/ 	.word	0x00000000
        /*0030*/ 	.short	0x0004
        /*0032*/ 	.short	0x0020
        /*0034*/ 	.byte	0x00, 0xf5, 0x21, 0x00


	//----- nvinfo : EIATTR_KPARAM_INFO
	.align		4
.L_19:
        /*0038*/ 	.byte	0x04, 0x17
        /*003a*/ 	.short	(.L_21 - .L_20)
.L_20:
        /*003c*/ 	.word	0x00000000
        /*0040*/ 	.short	0x0003
        /*0042*/ 	.short	0x0018
        /*0044*/ 	.byte	0x00, 0xf5, 0x21, 0x00


	//----- nvinfo : EIATTR_KPARAM_INFO
	.align		4
.L_21:
        /*0048*/ 	.byte	0x04, 0x17
        /*004a*/ 	.short	(.L_23 - .L_22)
.L_22:
        /*004c*/ 	.word	0x00000000
        /*0050*/ 	.short	0x0002
        /*0052*/ 	.short	0x0010
        /*0054*/ 	.byte	0x00, 0xf5, 0x21, 0x00


	//----- nvinfo : EIATTR_KPARAM_INFO
	.align		4
.L_23:
        /*0058*/ 	.byte	0x04, 0x17
        /*005a*/ 	.short	(.L_25 - .L_24)
.L_24:
        /*005c*/ 	.word	0x00000000
        /*0060*/ 	.short	0x0001
        /*0062*/ 	.short	0x0008
        /*0064*/ 	.byte	0x00, 0xf5, 0x21, 0x00


	//----- nvinfo : EIATTR_KPARAM_INFO
	.align		4
.L_25:
        /*0068*/ 	.byte	0x04, 0x17
        /*006a*/ 	.short	(.L_27 - .L_26)
.L_26:
        /*006c*/ 	.word	0x00000000
        /*0070*/ 	.short	0x0000
        /*0072*/ 	.short	0x0000
        /*0074*/ 	.byte	0x00, 0xf5, 0x21, 0x00


	//----- nvinfo : EIATTR_SPARSE_MMA_MASK
	.align		4
.L_27:
        /*0078*/ 	.byte	0x03, 0x50
        /*007a*/ 	.short	0x0000


	//----- nvinfo : EIATTR_MAXREG_COUNT
	.align		4
        /*007c*/ 	.byte	0x03, 0x1b
        /*007e*/ 	.short	0x00ff


	//----- nvinfo : EIATTR_MERCURY_ISA_VERSION
	.align		4
        /*0080*/ 	.byte	0x03, 0x5f
        /*0082*/ 	.short	0x0101


	//----- nvinfo : EIATTR_VRC_CTA_INIT_COUNT
	.align		4
        /*0084*/ 	.byte	0x02, 0x4a
	.zero		1
	.zero		1


	//----- nvinfo : EIATTR_EXIT_INSTR_OFFSETS
	.align		4
        /*0088*/ 	.byte	0x04, 0x1c
        /*008a*/ 	.short	(.L_29 - .L_28)


	//   ....[0]....
.L_28:
        /*008c*/ 	.word	0x00000070


	//   ....[1]....
        /*0090*/ 	.word	0x000002b0


	//----- nvinfo : EIATTR_CRS_STACK_SIZE
	.align		4
.L_29:
        /*0094*/ 	.byte	0x04, 0x1e
        /*0096*/ 	.short	(.L_31 - .L_30)
.L_30:
        /*0098*/ 	.word	0x00000000


	//----- nvinfo : EIATTR_CBANK_PARAM_SIZE
	.align		4
.L_31:
        /*009c*/ 	.byte	0x03, 0x19
        /*009e*/ 	.short	0x0034


	//----- nvinfo : EIATTR_PARAM_CBANK
	.align		4
        /*00a0*/ 	.byte	0x04, 0x0a
        /*00a2*/ 	.short	(.L_33 - .L_32)
	.align		4
.L_32:
        /*00a4*/ 	.word	index@(.nv.constant0._Z6kernelPdS_S_S_S_S_i)
        /*00a8*/ 	.short	0x0380
        /*00aa*/ 	.short	0x0034


	//----- nvinfo : EIATTR_SW_WAR
	.align		4
.L_33:
        /*00ac*/ 	.byte	0x04, 0x36
        /*00ae*/ 	.short	(.L_35 - .L_34)
.L_34:
        /*00b0*/ 	.word	0x00000008
.L_35:


//--------------------- .nv.info._Z15kernel_seperatePdS_S_S_S_S_i --------------------------
	.section	.nv.info._Z15kernel_seperatePdS_S_S_S_S_i,"",@"SHT_CUDA_INFO"
	.sectionflags	@""
	.align	4


	//----- nvinfo : EIATTR_CUDA_API_VERSION
	.align		4
        /*0000*/ 	.byte	0x04, 0x37
        /*0002*/ 	.short	(.L_37 - .L_36)
.L_36:
        /*0004*/ 	.word	0x00000082


	//----- nvinfo : EIATTR_KPARAM_INFO
	.align		4
.L_37:
        /*0008*/ 	.byte	0x04, 0x17
        /*000a*/ 	.short	(.L_39 - .L_38)
.L_38:
        /*000c*/ 	.word	0x00000000
        /*0010*/ 	.short	0x0006
        /*0012*/ 	.short	0x0030
        /*0014*/ 	.byte	0x00, 0xf0, 0x11, 0x00


	//----- nvinfo : EIATTR_KPARAM_INFO
	.align		4
.L_39:
        /*0018*/ 	.byte	0x04, 0x17
        /*001a*/ 	.short	(.L_41 - .L_40)
.L_40:
        /*001c*/ 	.word	0x00000000
        /*0020*/ 	.short	0x0005
        /*0022*/ 	.short	0x0028
        /*0024*/ 	.byte	0x00, 0xf5, 0x21, 0x00


	//----- nvinfo : EIATTR_KPARAM_INFO
	.align		4
.L_41:
        /*0028*/ 	.byte	0x04, 0x17
        /*002a*/ 	.short	(.L_43 - .L_42)
.L_42:
        /*002c*/ 	.word	0x00000000
        /*0030*/ 	.short	0x0004
        /*0032*/ 	.short	0x0020
        /*0034*/ 	.byte	0x00, 0xf5, 0x21, 0x00


	//----- nvinfo : EIATTR_KPARAM_INFO
	.align		4
.L_43:
        /*0038*/ 	.byte	0x04, 0x17
        /*003a*/ 	.short	(.L_45 - .L_44)
.L_44:
        /*003c*/ 	.word	0x00000000
        /*0040*/ 	.short	0x0003
        /*0042*/ 	.short	0x0018
        /*0044*/ 	.byte	0x00, 0xf5, 0x21, 0x00


	//----- nvinfo : EIATTR_KPARAM_INFO
	.align		4
.L_45:
        /*0048*/ 	.byte	0x04, 0x17
        /*004a*/ 	.short	(.L_47 - .L_46)
.L_46:
        /*004c*/ 	.word	0x00000000
        /*0050*/ 	.short	0x0002
        /*0052*/ 	.short	0x0010
        /*0054*/ 	.byte	0x00, 0xf5, 0x21, 0x00


	//----- nvinfo : EIATTR_KPARAM_INFO
	.align		4
.L_47:
        /*0058*/ 	.byte	0x04, 0x17
        /*005a*/ 	.short	(.L_49 - .L_48)
.L_48:
        /*005c*/ 	.word	0x00000000
        /*0060*/ 	.short	0x0001
        /*0062*/ 	.short	0x0008
        /*0064*/ 	.byte	0x00, 0xf5, 0x21, 0x00


	//----- nvinfo : EIATTR_KPARAM_INFO
	.align		4
.L_49:
        /*0068*/ 	.byte	0x04, 0x17
        /*006a*/ 	.short	(.L_51 - .L_50)
.L_50:
        /*006c*/ 	.word	0x00000000
        /*0070*/ 	.short	0x0000
        /*0072*/ 	.short	0x0000
        /*0074*/ 	.byte	0x00, 0xf5, 0x21, 0x00


	//----- nvinfo : EIATTR_SPARSE_MMA_MASK
	.align		4
.L_51:
        /*0078*/ 	.byte	0x03, 0x50
        /*007a*/ 	.short	0x0000


	//----- nvinfo : EIATTR_MAXREG_COUNT
	.align		4
        /*007c*/ 	.byte	0x03, 0x1b
        /*007e*/ 	.short	0x00ff


	//----- nvinfo : EIATTR_MERCURY_ISA_VERSION
	.align		4
        /*0080*/ 	.byte	0x03, 0x5f
        /*0082*/ 	.short	0x0101


	//----- nvinfo : EIATTR_VRC_CTA_INIT_COUNT
	.align		4
        /*0084*/ 	.byte	0x02, 0x4a
	.zero		1
	.zero		1


	//----- nvinfo : EIATTR_EXIT_INSTR_OFFSETS
	.align		4
        /*0088*/ 	.byte	0x04, 0x1c
        /*008a*/ 	.short	(.L_53 - .L_52)


	//   ....[0]....
.L_52:
        /*008c*/ 	.word	0x00000070


	//   ....[1]....
        /*0090*/ 	.word	0x000002b0


	//----- nvinfo : EIATTR_CRS_STACK_SIZE
	.align		4
.L_53:
        /*0094*/ 	.byte	0x04, 0x1e
        /*0096*/ 	.short	(.L_55 - .L_54)
.L_54:
        /*0098*/ 	.word	0x00000000


	//----- nvinfo : EIATTR_CBANK_PARAM_SIZE
	.align		4
.L_55:
        /*009c*/ 	.byte	0x03, 0x19
        /*009e*/ 	.short	0x0034


	//----- nvinfo : EIATTR_PARAM_CBANK
	.align		4
        /*00a0*/ 	.byte	0x04, 0x0a
        /*00a2*/ 	.short	(.L_57 - .L_56)
	.align		4
.L_56:
        /*00a4*/ 	.word	index@(.nv.constant0._Z15kernel_seperatePdS_S_S_S_S_i)
        /*00a8*/ 	.short	0x0380
        /*00aa*/ 	.short	0x0034


	//----- nvinfo : EIATTR_SW_WAR
	.align		4
.L_57:
        /*00ac*/ 	.byte	0x04, 0x36
        /*00ae*/ 	.short	(.L_59 - .L_58)
.L_58:
        /*00b0*/ 	.word	0x00000008
.L_59:


//--------------------- .nv.callgraph             --------------------------
	.section	.nv.callgraph,"",@"SHT_CUDA_CALLGRAPH"
	.align	4
	.sectionentsize	8
	.align		4
        /*0000*/ 	.word	0x00000000
	.align		4
        /*0004*/ 	.word	0xffffffff
	.align		4
        /*0008*/ 	.word	0x00000000
	.align		4
        /*000c*/ 	.word	0xfffffffe
	.align		4
        /*0010*/ 	.word	0x00000000
	.align		4
        /*0014*/ 	.word	0xfffffffd
	.align		4
        /*0018*/ 	.word	0x00000000
	.align		4
        /*001c*/ 	.word	0xfffffffc


//--------------------- .text._Z6kernelPdS_S_S_S_S_i --------------------------
	.section	.text._Z6kernelPdS_S_S_S_S_i,"ax",@progbits
	.align	128
        .global         _Z6kernelPdS_S_S_S_S_i
        .type           _Z6kernelPdS_S_S_S_S_i,@function
        .size           _Z6kernelPdS_S_S_S_S_i,(.L_x_8 - _Z6kernelPdS_S_S_S_S_i)
        .other          _Z6kernelPdS_S_S_S_S_i,@"STO_CUDA_ENTRY STV_DEFAULT"
_Z6kernelPdS_S_S_S_S_i:
.text._Z6kernelPdS_S_S_S_S_i:
[----:B------:R-:W-:Y:S01]  /*0000*/  LDC R1, c[0x0][0x37c] ;  /* 0x0000df00ff017b82 */ /* 0x000fe20000000800 */
[----:B------:R-:W0:Y:S07]  /*0010*/  S2R R3, SR_TID.X ;  /* 0x0000000000037919 */ /* 0x000e2e0000002100 */
[----:B------:R-:W0:Y:S01]  /*0020*/  S2UR UR4, SR_CTAID.X ;  /* 0x00000000000479c3 */ /* 0x000e220000002500 */
[----:B------:R-:W1:Y:S07]  /*0030*/  LDCU UR6, c[0x0][0x3b0] ;  /* 0x00007600ff0677ac */ /* 0x000e6e0008000800 */
[----:B------:R-:W0:Y:S02]  /*0040*/  LDC R0, c[0x0][0x360] ;  /* 0x0000d800ff007b82 */ /* 0x000e240000000800 */
[----:B0-----:R-:W-:-:S05]  /*0050*/  IMAD R0, R0, UR4, R3 ;  /* 0x0000000400007c24 */ /* 0x001fca000f8e0203 */
[----:B-1----:R-:W-:-:S13]  /*0060*/  ISETP.GE.AND P0, PT, R0, UR6, PT ;  /* 0x0000000600007c0c */ /* 0x002fda000bf06270 */
[----:B------:R-:W-:Y:S05]  /*0070*/  @P0 EXIT ;  /* 0x000000000000094d */ /* 0x000fea0003800000 */
[----:B------:R-:W-:Y:S01]  /*0080*/  UISETP.GE.AND UP0, UPT, UR6, 0x1, UPT ;  /* 0x000000010600788c */ /* 0x000fe2000bf06270 */
[----:B------:R-:W-:Y:S01]  /*0090*/  MOV R8, 0xffffffff ;  /* 0xffffffff00087802 */ /* 0x000fe20000000f00 */
[----:B------:R-:W0:Y:S07]  /*00a0*/  LDCU.64 UR4, c[0x0][0x358] ;  /* 0x00006b00ff0477ac */ /* 0x000e2e0008000a00 */
[----:B------:R-:W-:Y:S05]  /*00b0*/  BRA.U !UP0, `(.L_x_0) ;  /* 0x0000000108407547 */ /* 0x000fea000b800000 */
[----:B------:R-:W1:Y:S01]  /*00c0*/  LDC.64 R2, c[0x0][0x398] ;  /* 0x0000e600ff027b82 */ /* 0x000e620000000a00 */
[----:B------:R-:W2:Y:S07]  /*00d0*/  LDCU UR6, c[0x0][0x3b0] ;  /* 0x00007600ff0677ac */ /* 0x000eae0008000800 */
[----:B------:R-:W3:Y:S01]  /*00e0*/  LDC.64 R6, c[0x0][0x390] ;  /* 0x0000e400ff067b82 */ /* 0x000ee20000000a00 */
[----:B-1----:R-:W-:-:S06]  /*00f0*/  IMAD.WIDE R2, R0, 0x8, R2 ;  /* 0x0000000800027825 */ /* 0x002fcc00078e0202 */
[----:B0-----:R-:W5:Y:S01]  /*0100*/  LDG.E.64 R2, desc[UR4][R2.64] ;  /* 0x0000000402027981 */ /* 0x001f62000c1e1b00 */
[----:B------:R-:W-:Y:S01]  /*0110*/  HFMA2 R8, -RZ, RZ, 0, 0 ;  /* 0x00000000ff087431 */ /* 0x000fe200000001ff */
[----:B--23--:R-:W-:Y:S06]  /*0120*/  BSSY.RECONVERGENT B0, `(.L_x_0) ;  /* 0x0000009000007945 */ /* 0x00cfec0003800200 */
.L_x_2:
[----:B------:R-:W-:-:S06]  /*0130*/  IMAD.WIDE.U32 R4, R8, 0x8, R6 ;  /* 0x0000000808047825 */ /* 0x000fcc00078e0006 */
[----:B------:R-:W2:Y:S02]  /*0140*/  LDG.E.64 R4, desc[UR4][R4.64] ;  /* 0x0000000404047981 */ /* 0x000ea4000c1e1b00 */
[----:B--2--5:R-:W-:-:S14]  /*0150*/  DSETP.GE.AND P0, PT, R4, R2, PT ;  /* 0x000000020400722a */ /* 0x024fdc0003f06000 */
[----:B------:R-:W-:Y:S05]  /*0160*/  @P0 BRA `(.L_x_1) ;  /* 0x0000000000100947 */ /* 0x000fea0003800000 */
[----:B------:R-:W-:-:S04]  /*0170*/  IADD3 R8, PT, PT, R8, 0x1, RZ ;  /* 0x0000000108087810 */ /* 0x000fc80007ffe0ff */
[----:B------:R-:W-:-:S13]  /*0180*/  ISETP.NE.AND P0, PT, R8, UR6, PT ;  /* 0x0000000608007c0c */ /* 0x000fda000bf05270 */
[----:B------:R-:W-:Y:S05]  /*0190*/  @P0 BRA `(.L_x_2) ;  /* 0xfffffffc00e40947 */ /* 0x000fea000383ffff */
[----:B------:R-:W-:-:S07]  /*01a0*/  MOV R8, 0xffffffff ;  /* 0xffffffff00087802 */ /* 0x000fce0000000f00 */
.L_x_1:
[----:B------:R-:W-:Y:S05]  /*01b0*/  BSYNC.RECONVERGENT B0 ;  /* 0x0000000000007941 */ /* 0x000fea0003800200 */
.L_x_0:
[----:B------:R-:W1:Y:S01]  /*01c0*/  LDC R6, c[0x0][0x3b0] ;  /* 0x0000ec00ff067b82 */ /* 0x000e620000000800 */
[----:B------:R-:W-:-:S07]  /*01d0*/  ISETP.NE.AND P0, PT, R8, -0x1, PT ;  /* 0xffffffff0800780c */ /* 0x000fce0003f05270 */
[----:B------:R-:W2:Y:S08]  /*01e0*/  LDC.64 R2, c[0x0][0x380] ;  /* 0x0000e000ff027b82 */ /* 0x000eb00000000a00 */
[----:B------:R-:W3:Y:S01]  /*01f0*/  LDC.64 R4, c[0x0][0x388] ;  /* 0x0000e200ff047b82 */ /* 0x000ee20000000a00 */
[----:B-1----:R-:W-:-:S07]  /*0200*/  @!P0 IADD3 R8, PT, PT, R6, -0x1, RZ ;  /* 0xffffffff06088810 */ /* 0x002fce0007ffe0ff */
[----:B------:R-:W1:Y:S01]  /*0210*/  LDC.64 R6, c[0x0][0x3a0] ;  /* 0x0000e800ff067b82 */ /* 0x000e620000000a00 */
[----:B--2---:R-:W-:-:S06]  /*0220*/  IMAD.WIDE R2, R8, 0x8, R2 ;  /* 0x0000000808027825 */ /* 0x004fcc00078e0202 */
[----:B0-----:R-:W2:Y:S01]  /*0230*/  LDG.E.64 R2, desc[UR4][R2.64] ;  /* 0x0000000402027981 */ /* 0x001ea2000c1e1b00 */
[----:B---3--:R-:W-:Y:S02]  /*0240*/  IMAD.WIDE R4, R8, 0x8, R4 ;  /* 0x0000000808047825 */ /* 0x008fe400078e0204 */
[----:B------:R-:W0:Y:S04]  /*0250*/  LDC.64 R8, c[0x0][0x3a8] ;  /* 0x0000ea00ff087b82 */ /* 0x000e280000000a00 */
[----:B------:R-:W3:Y:S01]  /*0260*/  LDG.E.64 R4, desc[UR4][R4.64] ;  /* 0x0000000404047981 */ /* 0x000ee2000c1e1b00 */
[----:B-1----:R-:W-:-:S04]  /*0270*/  IMAD.WIDE R6, R0, 0x8, R6 ;  /* 0x0000000800067825 */ /* 0x002fc800078e0206 */
[----:B0-----:R-:W-:Y:S01]  /*0280*/  IMAD.WIDE R8, R0, 0x8, R8 ;  /* 0x0000000800087825 */ /* 0x001fe200078e0208 */
[----:B--2---:R-:W-:Y:S04]  /*0290*/  STG.E.64 desc[UR4][R6.64], R2 ;  /* 0x0000000206007986 */ /* 0x004fe8000c101b04 */
[----:B---3--:R-:W-:Y:S01]  /*02a0*/  STG.E.64 desc[UR4][R8.64], R4 ;  /* 0x0000000408007986 */ /* 0x008fe2000c101b04 */
[----:B------:R-:W-:Y:S05]  /*02b0*/  EXIT ;  /* 0x000000000000794d */ /* 0x000fea0003800000 */
.L_x_3:
[----:B------:R-:W-:-:S00]  /*02c0*/  BRA `(.L_x_3) ;  /* 0xfffffffc00fc7947 */ /* 0x000fc0000383ffff */
[----:B------:R-:W-:-:S00]  /*02d0*/  NOP ;  /* 0x0000000000007918 */ /* 0x000fc00000000000 */
        /* <DEDUP_REMOVED lines=10> */
.L_x_8:


//--------------------- .text._Z15kernel_seperatePdS_S_S_S_S_i --------------------------
	.section	.text._Z15kernel_seperatePdS_S_S_S_S_i,"ax",@progbits
	.align	128
        .global         _Z15kernel_seperatePdS_S_S_S_S_i
        .type           _Z15kernel_seperatePdS_S_S_S_S_i,@function
        .size           _Z15kernel_seperatePdS_S_S_S_S_i,(.L_x_9 - _Z15kernel_seperatePdS_S_S_S_S_i)
        .other          _Z15kernel_seperatePdS_S_S_S_S_i,@"STO_CUDA_ENTRY STV_DEFAULT"
_Z15kernel_seperatePdS_S_S_S_S_i:
.text._Z15kernel_seperatePdS_S_S_S_S_i:
        /* <DEDUP_REMOVED lines=19> */
.L_x_6:
        /* <DEDUP_REMOVED lines=8> */
.L_x_5:
[----:B------:R-:W-:Y:S05]  /*01b0*/  BSYNC.RECONVERGENT B0 ;  /* 0x0000000000007941 */ /* 0x000fea0003800200 */
.L_x_4:
        /* <DEDUP_REMOVED lines=9> */
[----:B------:R-:W0:Y:S02]  /*0250*/  LDC.64 R8, c[0x0][0x3a8] ;  /* 0x0000ea00ff087b82 */ /* 0x000e240000000a00 */
[----:B-1----:R-:W-:-:S05]  /*0260*/  IMAD.WIDE R4, R0, 0x8, R4 ;  /* 0x0000000800047825 */ /* 0x002fca00078e0204 */
[----:B--2---:R-:W-:Y:S04]  /*0270*/  STG.E.64 desc[UR4][R4.64], R2 ;  /* 0x0000000204007986 */ /* 0x004fe8000c101b04 */
[----:B------:R-:W2:Y:S01]  /*0280*/  LDG.E.64 R6, desc[UR4][R6.64] ;  /* 0x0000000406067981 */ /* 0x000ea2000c1e1b00 */
[----:B0-----:R-:W-:-:S05]  /*0290*/  IMAD.WIDE R8, R0, 0x8, R8 ;  /* 0x0000000800087825 */ /* 0x001fca00078e0208 */
[----:B--2---:R-:W-:Y:S01]  /*02a0*/  STG.E.64 desc[UR4][R8.64], R6 ;  /* 0x0000000608007986 */ /* 0x004fe2000c101b04 */
[----:B------:R-:W-:Y:S05]  /*02b0*/  EXIT ;  /* 0x000000000000794d */ /* 0x000fea0003800000 */
.L_x_7:
        /* <DEDUP_REMOVED lines=12> */
.L_x_9:


//--------------------- .nv.shared.reserved.0     --------------------------
	.section	.nv.shared.reserved.0,"aw",@nobits
	.weak		__nv_reservedSMEM_offset_0_alias
	.size		__nv_reservedSMEM_offset_0_alias, 0, 64
	.other		__nv_reservedSMEM_offset_0_alias,@"STO_CUDA_RESERVED_SHARED STV_DEFAULT"
__nv_reservedSMEM_offset_0_alias:
	.zero		0
	.zero		64


//--------------------- .nv.constant0._Z6kernelPdS_S_S_S_S_i --------------------------
	.section	.nv.constant0._Z6kernelPdS_S_S_S_S_i,"a",@progbits
	.sectionflags	@""
	.align	4
.nv.constant0._Z6kernelPdS_S_S_S_S_i:
	.zero		948


//--------------------- .nv.constant0._Z15kernel_seperatePdS_S_S_S_S_i --------------------------
	.section	.nv.constant0._Z15kernel_seperatePdS_S_S_S_S_i,"a",@progbits
	.sectionflags	@""
	.align	4
.nv.constant0._Z15kernel_seperatePdS_S_S_S_S_i:
	.zero		948


//--------------------- SYMBOLS --------------------------

	.type		.nv.reservedSmem.offset0,@object
	.size		.nv.reservedSmem.offset0,0x4
